	.headerflags	@"EF_CUDA_TEXMODE_UNIFIED EF_CUDA_64BIT_ADDRESS EF_CUDA_ACCELERATORS EF_CUDA_SM90 EF_CUDA_VIRTUAL_SM(EF_CUDA_SM90)"
	.elftype	@"ET_EXEC"


//--------------------- .nv.info                  --------------------------
	.section	.nv.info,"",@"SHT_CUDA_INFO"
	.align	4


	//----- nvinfo : EIATTR_REGCOUNT
	.align		4
        /*0000*/ 	.byte	0x04, 0x2f
        /*0002*/ 	.short	(.L_1 - .L_0)
	.align		4
.L_0:
        /*0004*/ 	.word	index@(triton_poi_fused_max_pool2d_with_indices_9)
        /*0008*/ 	.word	0x00000020


	//----- nvinfo : EIATTR_MIN_STACK_SIZE
	.align		4
.L_1:
        /*000c*/ 	.byte	0x04, 0x12
        /*000e*/ 	.short	(.L_3 - .L_2)
	.align		4
.L_2:
        /*0010*/ 	.word	index@(triton_poi_fused_max_pool2d_with_indices_9)
        /*0014*/ 	.word	0x00000000


	//----- nvinfo : EIATTR_FRAME_SIZE
	.align		4
.L_3:
        /*0018*/ 	.byte	0x04, 0x11
        /*001a*/ 	.short	(.L_5 - .L_4)
	.align		4
.L_4:
        /*001c*/ 	.word	index@(triton_poi_fused_max_pool2d_with_indices_9)
        /*0020*/ 	.word	0x00000000


	//----- nvinfo : EIATTR_MIN_STACK_SIZE
	.align		4
.L_5:
        /*0024*/ 	.byte	0x04, 0x12
        /*0026*/ 	.short	(.L_7 - .L_6)
	.align		4
.L_6:
        /*0028*/ 	.word	index@(triton_poi_fused_max_pool2d_with_indices_9)
        /*002c*/ 	.word	0x00000000
.L_7:


//--------------------- .nv.info.triton_poi_fused_max_pool2d_with_indices_9 --------------------------
	.section	.nv.info.triton_poi_fused_max_pool2d_with_indices_9,"",@"SHT_CUDA_INFO"
	.sectionflags	@""
	.align	4


	//----- nvinfo : EIATTR_CUDA_API_VERSION
	.align		4
        /*0000*/ 	.byte	0x04, 0x37
        /*0002*/ 	.short	(.L_9 - .L_8)
.L_8:
        /*0004*/ 	.word	0x0000007c


	//----- nvinfo : EIATTR_KPARAM_INFO
	.align		4
.L_9:
        /*0008*/ 	.byte	0x04, 0x17
        /*000a*/ 	.short	(.L_11 - .L_10)
.L_10:
        /*000c*/ 	.word	0x00000000
        /*0010*/ 	.short	0x0003
        /*0012*/ 	.short	0x0018
        /*0014*/ 	.byte	0x00, 0xf0, 0x11, 0x00


	//----- nvinfo : EIATTR_KPARAM_INFO
	.align		4
.L_11:
        /*0018*/ 	.byte	0x04, 0x17
        /*001a*/ 	.short	(.L_13 - .L_12)
.L_12:
        /*001c*/ 	.word	0x00000000
        /*0020*/ 	.short	0x0002
        /*0022*/ 	.short	0x0010
        /*0024*/ 	.byte	0x00, 0xf4, 0x21, 0x00


	//----- nvinfo : EIATTR_KPARAM_INFO
	.align		4
.L_13:
        /*0028*/ 	.byte	0x04, 0x17
        /*002a*/ 	.short	(.L_15 - .L_14)
.L_14:
        /*002c*/ 	.word	0x00000000
        /*0030*/ 	.short	0x0001
        /*0032*/ 	.short	0x0008
        /*0034*/ 	.byte	0x00, 0xf4, 0x21, 0x00


	//----- nvinfo : EIATTR_KPARAM_INFO
	.align		4
.L_15:
        /*0038*/ 	.byte	0x04, 0x17
        /*003a*/ 	.short	(.L_17 - .L_16)
.L_16:
        /*003c*/ 	.word	0x00000000
        /*0040*/ 	.short	0x0000
        /*0042*/ 	.short	0x0000
        /*0044*/ 	.byte	0x00, 0xf4, 0x21, 0x00


	//----- nvinfo : EIATTR_SPARSE_MMA_MASK
	.align		4
.L_17:
        /*0048*/ 	.byte	0x03, 0x50
        /*004a*/ 	.short	0x0000


	//----- nvinfo : EIATTR_MAXREG_COUNT
	.align		4
        /*004c*/ 	.byte	0x03, 0x1b
        /*004e*/ 	.short	0x00ff


	//----- nvinfo : EIATTR_EXIT_INSTR_OFFSETS
	.align		4
        /*0050*/ 	.byte	0x04, 0x1c
        /*0052*/ 	.short	(.L_19 - .L_18)


	//   ....[0]....
.L_18:
        /*0054*/ 	.word	0x00000d80


	//   ....[1]....
        /*0058*/ 	.word	0x00000da0


	//----- nvinfo : EIATTR_REQNTID
	.align		4
.L_19:
        /*005c*/ 	.byte	0x04, 0x10
        /*005e*/ 	.short	(.L_21 - .L_20)
.L_20:
        /*0060*/ 	.word	0x00000080
        /*0064*/ 	.word	0x00000001
        /*0068*/ 	.word	0x00000001


	//----- nvinfo : EIATTR_CBANK_PARAM_SIZE
	.align		4
.L_21:
        /*006c*/ 	.byte	0x03, 0x19
        /*006e*/ 	.short	0x001c


	//----- nvinfo : EIATTR_PARAM_CBANK
	.align		4
        /*0070*/ 	.byte	0x04, 0x0a
        /*0072*/ 	.short	(.L_23 - .L_22)
	.align		4
.L_22:
        /*0074*/ 	.word	index@(.nv.constant0.triton_poi_fused_max_pool2d_with_indices_9)
        /*0078*/ 	.short	0x0210
        /*007a*/ 	.short	0x001c


	//----- nvinfo : EIATTR_SW_WAR
	.align		4
.L_23:
        /*007c*/ 	.byte	0x04, 0x36
        /*007e*/ 	.short	(.L_25 - .L_24)
.L_24:
        /*0080*/ 	.word	0x00000008
.L_25:


//--------------------- .nv.callgraph             --------------------------
	.section	.nv.callgraph,"",@"SHT_CUDA_CALLGRAPH"
	.align	4
	.sectionentsize	8
	.align		4
        /*0000*/ 	.word	0x00000000
	.align		4
        /*0004*/ 	.word	0xffffffff
	.align		4
        /*0008*/ 	.word	0x00000000
	.align		4
        /*000c*/ 	.word	0xfffffffe
	.align		4
        /*0010*/ 	.word	0x00000000
	.align		4
        /*0014*/ 	.word	0xfffffffd
	.align		4
        /*0018*/ 	.word	0x00000000
	.align		4
        /*001c*/ 	.word	0xfffffffc


//--------------------- .text.triton_poi_fused_max_pool2d_with_indices_9 --------------------------
	.section	.text.triton_poi_fused_max_pool2d_with_indices_9,"ax",@progbits
	.align	128
        .global         triton_poi_fused_max_pool2d_with_indices_9
        .type           triton_poi_fused_max_pool2d_with_indices_9,@function
        .size           triton_poi_fused_max_pool2d_with_indices_9,(.L_x_1 - triton_poi_fused_max_pool2d_with_indices_9)
        .other          triton_poi_fused_max_pool2d_with_indices_9,@"STO_CUDA_ENTRY STV_DEFAULT"
triton_poi_fused_max_pool2d_with_indices_9:
.text.triton_poi_fused_max_pool2d_with_indices_9:
[----:B------:R-:W0:Y:S01]  /*0000*/  LDC R1, c[0x0][0x28] ;  /* 0x00000a00ff017b82 */ /* 0x000e220000000800 */
[----:B------:R-:W1:Y:S01]  /*0010*/  S2R R0, SR_TID.X ;  /* 0x0000000000007919 */ /* 0x000e620000002100 */
[----:B------:R-:W-:-:S06]  /*0020*/  IMAD.MOV.U32 R4, RZ, RZ, RZ ;  /* 0x000000ffff047224 */ /* 0x000fcc00078e00ff */
[----:B------:R-:W2:Y:S01]  /*0030*/  LDC.64 R28, c[0x0][0x210] ;  /* 0x00008400ff1c7b82 */ /* 0x000ea20000000a00 */
[----:B------:R-:W-:Y:S01]  /*0040*/  CS2R R20, SRZ ;  /* 0x0000000000147805 */ /* 0x000fe2000001ff00 */
[----:B------:R-:W3:Y:S01]  /*0050*/  S2R R3, SR_CTAID.X ;  /* 0x0000000000037919 */ /* 0x000ee20000002500 */
[----:B------:R-:W-:Y:S02]  /*0060*/  CS2R R22, SRZ ;  /* 0x0000000000167805 */ /* 0x000fe4000001ff00 */
[----:B------:R-:W-:Y:S02]  /*0070*/  CS2R R16, SRZ ;  /* 0x0000000000107805 */ /* 0x000fe4000001ff00 */
[----:B------:R-:W-:Y:S01]  /*0080*/  CS2R R18, SRZ ;  /* 0x0000000000127805 */ /* 0x000fe2000001ff00 */
[----:B------:R-:W-:Y:S01]  /*0090*/  ULDC.64 UR4, c[0x0][0x208] ;  /* 0x0000820000047ab9 */ /* 0x000fe20000000a00 */
[----:B------:R-:W-:Y:S02]  /*00a0*/  CS2R R12, SRZ ;  /* 0x00000000000c7805 */ /* 0x000fe4000001ff00 */
[----:B------:R-:W-:Y:S01]  /*00b0*/  CS2R R14, SRZ ;  /* 0x00000000000e7805 */ /* 0x000fe2000001ff00 */
[----:B------:R-:W-:Y:S01]  /*00c0*/  ULDC.64 UR6, c[0x0][0x220] ;  /* 0x0000880000067ab9 */ /* 0x000fe20000000a00 */
[----:B-1----:R-:W-:Y:S01]  /*00d0*/  IMAD.SHL.U32 R0, R0, 0x4, RZ ;  /* 0x0000000400007824 */ /* 0x002fe200078e00ff */
[----:B---3--:R-:W-:-:S04]  /*00e0*/  SHF.R.S32.HI R2, RZ, 0x16, R3 ;  /* 0x00000016ff027819 */ /* 0x008fc80000011403 */
[----:B------:R-:W-:Y:S02]  /*00f0*/  LOP3.LUT R0, R0, 0x1fc, RZ, 0xc0, !PT ;  /* 0x000001fc00007812 */ /* 0x000fe400078ec0ff */
[----:B------:R-:W-:-:S03]  /*0100*/  SGXT R2, R2, 0x1 ;  /* 0x000000010202781a */ /* 0x000fc60000000200 */
[----:B------:R-:W-:-:S04]  /*0110*/  IMAD R3, R3, 0x200, R0 ;  /* 0x0000020003037824 */ /* 0x000fc800078e0200 */
[C---:B------:R-:W-:Y:S01]  /*0120*/  IMAD.HI R8, R3.reuse, 0x5397829d, RZ ;  /* 0x5397829d03087827 */ /* 0x040fe200078e02ff */
[----:B------:R-:W-:Y:S02]  /*0130*/  LEA.HI R0, R2, R3, RZ, 0x6 ;  /* 0x0000000302007211 */ /* 0x000fe400078f30ff */
[C---:B------:R-:W-:Y:S01]  /*0140*/  ISETP.GE.AND P0, PT, R3.reuse, 0xc400, PT ;  /* 0x0000c4000300780c */ /* 0x040fe20003f06270 */
[----:B------:R-:W-:Y:S01]  /*0150*/  IMAD.MOV.U32 R2, RZ, RZ, RZ ;  /* 0x000000ffff027224 */ /* 0x000fe200078e00ff */
[----:B------:R-:W-:Y:S02]  /*0160*/  SHF.R.S32.HI R5, RZ, 0x6, R0 ;  /* 0x00000006ff057819 */ /* 0x000fe40000011400 */
[----:B------:R-:W-:Y:S01]  /*0170*/  SHF.R.U32.HI R9, RZ, 0x1f, R8 ;  /* 0x0000001fff097819 */ /* 0x000fe20000011608 */
[----:B------:R-:W-:Y:S01]  /*0180*/  IMAD.HI R6, R3, -0x6db6db6d, R2 ;  /* 0x9249249303067827 */ /* 0x000fe200078e0202 */
[----:B------:R-:W-:Y:S02]  /*0190*/  LOP3.LUT R2, R0, 0xffffffc0, RZ, 0xc0, !PT ;  /* 0xffffffc000027812 */ /* 0x000fe400078ec0ff */
[----:B------:R-:W-:Y:S01]  /*01a0*/  LEA.HI.SX32 R9, R8, R9, 0x14 ;  /* 0x0000000908097211 */ /* 0x000fe200078fa2ff */
[----:B------:R-:W-:Y:S01]  /*01b0*/  IMAD.HI R4, R5, -0x6db6db6d, R4 ;  /* 0x9249249305047827 */ /* 0x000fe200078e0204 */
[----:B------:R-:W-:-:S03]  /*01c0*/  SHF.R.U32.HI R7, RZ, 0x1f, R6 ;  /* 0x0000001fff077819 */ /* 0x000fc60000011606 */
[----:B------:R-:W-:Y:S01]  /*01d0*/  IMAD.IADD R2, R3, 0x1, -R2 ;  /* 0x0000000103027824 */ /* 0x000fe200078e0a02 */
[----:B------:R-:W-:Y:S01]  /*01e0*/  LEA.HI.SX32 R7, R6, R7, 0x17 ;  /* 0x0000000706077211 */ /* 0x000fe200078fbaff */
[----:B------:R-:W-:Y:S01]  /*01f0*/  IMAD.MOV.U32 R6, RZ, RZ, RZ ;  /* 0x000000ffff067224 */ /* 0x000fe200078e00ff */
[----:B------:R-:W-:Y:S01]  /*0200*/  SHF.R.U32.HI R11, RZ, 0x1f, R4 ;  /* 0x0000001fff0b7819 */ /* 0x000fe20000011604 */
[----:B------:R-:W-:Y:S02]  /*0210*/  IMAD R9, R9, 0xd240, R2 ;  /* 0x0000d24009097824 */ /* 0x000fe400078e0202 */
[----:B------:R-:W-:Y:S01]  /*0220*/  IMAD.HI R0, R7, -0x6db6db6d, R6 ;  /* 0x9249249307007827 */ /* 0x000fe200078e0206 */
[----:B------:R-:W-:-:S04]  /*0230*/  LEA.HI R4, R4, R11, RZ, 0x1d ;  /* 0x0000000b04047211 */ /* 0x000fc800078fe8ff */
[----:B------:R-:W-:Y:S01]  /*0240*/  SHF.R.U32.HI R11, RZ, 0x1f, R0 ;  /* 0x0000001fff0b7819 */ /* 0x000fe20000011600 */
[----:B------:R-:W-:-:S03]  /*0250*/  IMAD R4, R4, -0xe, R5 ;  /* 0xfffffff204047824 */ /* 0x000fc600078e0205 */
[----:B------:R-:W-:Y:S01]  /*0260*/  LEA.HI R11, R0, R11, RZ, 0x1d ;  /* 0x0000000b000b7211 */ /* 0x000fe200078fe8ff */
[----:B------:R-:W-:-:S04]  /*0270*/  IMAD R9, R4, 0x80, R9 ;  /* 0x0000008004097824 */ /* 0x000fc800078e0209 */
[----:B------:R-:W-:-:S04]  /*0280*/  IMAD R0, R11, -0xe, R7 ;  /* 0xfffffff20b007824 */ /* 0x000fc800078e0207 */
[----:B------:R-:W-:-:S04]  /*0290*/  IMAD R0, R0, 0xe80, R9 ;  /* 0x00000e8000007824 */ /* 0x000fc800078e0209 */
[C---:B------:R-:W-:Y:S02]  /*02a0*/  VIADD R7, R0.reuse, 0x40 ;  /* 0x0000004000077836 */ /* 0x040fe40000000000 */
[----:B--2---:R-:W-:-:S04]  /*02b0*/  IMAD.WIDE R4, R0, 0x4, R28 ;  /* 0x0000000400047825 */ /* 0x004fc800078e021c */
[----:B------:R-:W-:Y:S01]  /*02c0*/  IMAD.WIDE R6, R7, 0x4, R28 ;  /* 0x0000000407067825 */ /* 0x000fe200078e021c */
[----:B------:R1:W2:Y:S04]  /*02d0*/  @!P0 LDG.E.128 R20, desc[UR4][R4.64] ;  /* 0x0000000404148981 */ /* 0x0002a8000c1e1d00 */
[----:B------:R3:W2:Y:S01]  /*02e0*/  @!P0 LDG.E.128 R16, desc[UR4][R6.64] ;  /* 0x0000000406108981 */ /* 0x0006a2000c1e1d00 */
[----:B------:R-:W-:-:S04]  /*02f0*/  VIADD R25, R0, 0x80 ;  /* 0x0000008000197836 */ /* 0x000fc80000000000 */
[----:B------:R-:W-:-:S05]  /*0300*/  IMAD.WIDE R24, R25, 0x4, R28 ;  /* 0x0000000419187825 */ /* 0x000fca00078e021c */
[----:B------:R4:W5:Y:S01]  /*0310*/  @!P0 LDG.E.128 R12, desc[UR4][R24.64] ;  /* 0x00000004180c8981 */ /* 0x000962000c1e1d00 */
[----:B------:R-:W-:Y:S01]  /*0320*/  VIADD R27, R0, 0x740 ;  /* 0x00000740001b7836 */ /* 0x000fe20000000000 */
[----:B------:R-:W-:Y:S02]  /*0330*/  CS2R R8, SRZ ;  /* 0x0000000000087805 */ /* 0x000fe4000001ff00 */
[----:B------:R-:W-:Y:S01]  /*0340*/  CS2R R10, SRZ ;  /* 0x00000000000a7805 */ /* 0x000fe2000001ff00 */
[----:B------:R-:W-:-:S05]  /*0350*/  IMAD.WIDE R26, R27, 0x4, R28 ;  /* 0x000000041b1a7825 */ /* 0x000fca00078e021c */
[----:B------:R-:W5:Y:S01]  /*0360*/  @!P0 LDG.E.128 R8, desc[UR4][R26.64] ;  /* 0x000000041a088981 */ /* 0x000f62000c1e1d00 */
[----:B------:R-:W-:Y:S01]  /*0370*/  VIADD R2, R0, 0x780 ;  /* 0x0000078000027836 */ /* 0x000fe20000000000 */
[----:B-1----:R-:W-:Y:S02]  /*0380*/  CS2R R4, SRZ ;  /* 0x0000000000047805 */ /* 0x002fe4000001ff00 */
[----:B---3--:R-:W-:Y:S01]  /*0390*/  CS2R R6, SRZ ;  /* 0x0000000000067805 */ /* 0x008fe2000001ff00 */
[----:B----4-:R-:W-:-:S05]  /*03a0*/  IMAD.WIDE R24, R2, 0x4, R28 ;  /* 0x0000000402187825 */ /* 0x010fca00078e021c */
[----:B------:R1:W3:Y:S02]  /*03b0*/  @!P0 LDG.E.128 R4, desc[UR4][R24.64] ;  /* 0x0000000418048981 */ /* 0x0002e4000c1e1d00 */
[----:B-1----:R-:W-:-:S04]  /*03c0*/  VIADD R25, R0, 0x7c0 ;  /* 0x000007c000197836 */ /* 0x002fc80000000000 */
[----:B------:R-:W-:Y:S01]  /*03d0*/  IMAD.WIDE R24, R25, 0x4, R28 ;  /* 0x0000000419187825 */ /* 0x000fe200078e021c */
[----:B--2---:R-:W-:Y:S02]  /*03e0*/  FSETP.GT.AND P4, PT, R16, R20, PT ;  /* 0x000000141000720b */ /* 0x004fe40003f84000 */
[----:B------:R-:W-:Y:S02]  /*03f0*/  FSETP.GT.AND P1, PT, R18, R22, PT ;  /* 0x000000161200720b */ /* 0x000fe40003f24000 */
[----:B------:R-:W-:Y:S02]  /*0400*/  FSETP.GT.AND P3, PT, R17, R21, PT ;  /* 0x000000151100720b */ /* 0x000fe40003f64000 */
[----:B------:R-:W-:Y:S02]  /*0410*/  FSETP.NAN.AND P6, PT, R16, R16, PT ;  /* 0x000000101000720b */ /* 0x000fe40003fc8000 */
[----:B------:R-:W-:Y:S02]  /*0420*/  FSETP.GT.AND P2, PT, R19, R23, PT ;  /* 0x000000171300720b */ /* 0x000fe40003f44000 */
[----:B------:R-:W-:-:S03]  /*0430*/  FSETP.NAN.AND P5, PT, R17, R17, PT ;  /* 0x000000111100720b */ /* 0x000fc60003fa8000 */
[----:B------:R-:W-:Y:S02]  /*0440*/  @!P4 SEL R16, R16, R20, P6 ;  /* 0x000000141010c207 */ /* 0x000fe40003000000 */
[C---:B------:R-:W-:Y:S02]  /*0450*/  FSETP.NAN.AND P6, PT, R18.reuse, R18, PT ;  /* 0x000000121200720b */ /* 0x040fe40003fc8000 */
[----:B------:R-:W-:Y:S02]  /*0460*/  @!P3 SEL R17, R17, R21, P5 ;  /* 0x000000151111b207 */ /* 0x000fe40002800000 */
[----:B------:R-:W-:Y:S02]  /*0470*/  CS2R R20, SRZ ;  /* 0x0000000000147805 */ /* 0x000fe4000001ff00 */
[----:B------:R-:W-:Y:S02]  /*0480*/  @!P1 SEL R18, R18, R22, P6 ;  /* 0x0000001612129207 */ /* 0x000fe40003000000 */
[----:B-----5:R-:W-:-:S02]  /*0490*/  FSETP.NAN.AND P6, PT, R15, R15, PT ;  /* 0x0000000f0f00720b */ /* 0x020fc40003fc8000 */
[----:B------:R-:W-:-:S04]  /*04a0*/  FSETP.NAN.AND P5, PT, R19, R19, PT ;  /* 0x000000131300720b */ /* 0x000fc80003fa8000 */
[----:B------:R-:W-:Y:S02]  /*04b0*/  @!P2 SEL R19, R19, R23, P5 ;  /* 0x000000171313a207 */ /* 0x000fe40002800000 */
[----:B------:R-:W-:Y:S02]  /*04c0*/  CS2R R22, SRZ ;  /* 0x0000000000167805 */ /* 0x000fe4000001ff00 */
[----:B------:R-:W-:Y:S02]  /*04d0*/  FSETP.GEU.AND P5, PT, R19, R15, PT ;  /* 0x0000000f1300720b */ /* 0x000fe40003fae000 */
[----:B------:R-:W-:Y:S02]  /*04e0*/  SEL R2, RZ, 0x1, !P2 ;  /* 0x00000001ff027807 */ /* 0x000fe40005000000 */
[----:B------:R1:W2:Y:S01]  /*04f0*/  @!P0 LDG.E.128 R20, desc[UR4][R24.64] ;  /* 0x0000000418148981 */ /* 0x0002a2000c1e1d00 */
[----:B------:R-:W-:Y:S01]  /*0500*/  @!P6 SEL R15, R15, R19, !P5 ;  /* 0x000000130f0fe207 */ /* 0x000fe20006800000 */
[----:B------:R-:W-:Y:S01]  /*0510*/  VIADD R19, R0, 0xe80 ;  /* 0x00000e8000137836 */ /* 0x000fe20000000000 */
[----:B------:R-:W-:-:S02]  /*0520*/  FSETP.NAN.AND P6, PT, R14, R14, PT ;  /* 0x0000000e0e00720b */ /* 0x000fc40003fc8000 */
[----:B------:R-:W-:Y:S02]  /*0530*/  FSETP.GEU.AND P2, PT, R18, R14, PT ;  /* 0x0000000e1200720b */ /* 0x000fe40003f4e000 */
[----:B0-----:R-:W-:Y:S02]  /*0540*/  SEL R26, RZ, 0x1, !P1 ;  /* 0x00000001ff1a7807 */ /* 0x001fe40004800000 */
[----:B------:R-:W-:Y:S02]  /*0550*/  FSETP.GEU.AND P1, PT, R17, R13, PT ;  /* 0x0000000d1100720b */ /* 0x000fe40003f2e000 */
[----:B------:R-:W-:Y:S02]  /*0560*/  SEL R2, R2, 0x2, P5 ;  /* 0x0000000202027807 */ /* 0x000fe40002800000 */
[----:B------:R-:W-:Y:S02]  /*0570*/  SEL R26, R26, 0x2, P2 ;  /* 0x000000021a1a7807 */ /* 0x000fe40001000000 */
[----:B------:R-:W-:-:S02]  /*0580*/  FSETP.NAN.AND P5, PT, R10, R10, PT ;  /* 0x0000000a0a00720b */ /* 0x000fc40003fa8000 */
[----:B------:R-:W-:Y:S01]  /*0590*/  @!P6 SEL R14, R14, R18, !P2 ;  /* 0x000000120e0ee207 */ /* 0x000fe20005000000 */
[----:B------:R-:W-:Y:S01]  /*05a0*/  IMAD.WIDE R18, R19, 0x4, R28 ;  /* 0x0000000413127825 */ /* 0x000fe200078e021c */
[----:B------:R-:W-:-:S13]  /*05b0*/  FSETP.NAN.AND P6, PT, R13, R13, PT ;  /* 0x0000000d0d00720b */ /* 0x000fda0003fc8000 */
[----:B------:R-:W-:Y:S02]  /*05c0*/  @!P6 SEL R13, R13, R17, !P1 ;  /* 0x000000110d0de207 */ /* 0x000fe40004800000 */
[-C--:B------:R-:W-:Y:S02]  /*05d0*/  FSETP.NAN.AND P6, PT, R12, R12.reuse, PT ;  /* 0x0000000c0c00720b */ /* 0x080fe40003fc8000 */
[----:B------:R-:W-:Y:S02]  /*05e0*/  SEL R17, RZ, 0x1, !P3 ;  /* 0x00000001ff117807 */ /* 0x000fe40005800000 */
[----:B------:R-:W-:Y:S02]  /*05f0*/  FSETP.GEU.AND P3, PT, R16, R12, PT ;  /* 0x0000000c1000720b */ /* 0x000fe40003f6e000 */
[----:B------:R-:W-:Y:S02]  /*0600*/  SEL R17, R17, 0x2, P1 ;  /* 0x0000000211117807 */ /* 0x000fe40000800000 */
[----:B------:R-:W-:-:S04]  /*0610*/  FSETP.GEU.AND P1, PT, R13, R9, PT ;  /* 0x000000090d00720b */ /* 0x000fc80003f2e000 */
[----:B-1----:R-:W-:Y:S02]  /*0620*/  SEL R25, R17, 0x3, P1 ;  /* 0x0000000311197807 */ /* 0x002fe40000800000 */
[----:B------:R-:W-:Y:S02]  /*0630*/  @!P6 SEL R12, R12, R16, !P3 ;  /* 0x000000100c0ce207 */ /* 0x000fe40005800000 */
[-C--:B------:R-:W-:Y:S02]  /*0640*/  FSETP.NAN.AND P6, PT, R8, R8.reuse, PT ;  /* 0x000000080800720b */ /* 0x080fe40003fc8000 */
[----:B------:R-:W-:Y:S02]  /*0650*/  SEL R16, RZ, 0x1, !P4 ;  /* 0x00000001ff107807 */ /* 0x000fe40006000000 */
[----:B------:R-:W-:Y:S02]  /*0660*/  FSETP.NAN.AND P4, PT, R9, R9, PT ;  /* 0x000000090900720b */ /* 0x000fe40003f88000 */
[----:B------:R-:W-:-:S02]  /*0670*/  FSETP.GEU.AND P2, PT, R12, R8, PT ;  /* 0x000000080c00720b */ /* 0x000fc40003f4e000 */
[----:B------:R-:W-:Y:S02]  /*0680*/  SEL R16, R16, 0x2, P3 ;  /* 0x0000000210107807 */ /* 0x000fe40001800000 */
[----:B---3--:R-:W-:Y:S02]  /*0690*/  FSETP.NAN.AND P3, PT, R7, R7, PT ;  /* 0x000000070700720b */ /* 0x008fe40003f68000 */
[----:B------:R-:W-:Y:S02]  /*06a0*/  SEL R24, R16, 0x3, P2 ;  /* 0x0000000310187807 */ /* 0x000fe40001000000 */
[----:B------:R-:W-:Y:S02]  /*06b0*/  @!P6 SEL R8, R8, R12, !P2 ;  /* 0x0000000c0808e207 */ /* 0x000fe40005000000 */
[----:B------:R-:W-:Y:S02]  /*06c0*/  FSETP.NAN.AND P6, PT, R11, R11, PT ;  /* 0x0000000b0b00720b */ /* 0x000fe40003fc8000 */
[----:B------:R-:W-:-:S02]  /*06d0*/  @!P4 SEL R9, R9, R13, !P1 ;  /* 0x0000000d0909c207 */ /* 0x000fc40004800000 */
[----:B------:R-:W-:Y:S02]  /*06e0*/  CS2R R12, SRZ ;  /* 0x00000000000c7805 */ /* 0x000fe4000001ff00 */
[----:B------:R-:W-:Y:S02]  /*06f0*/  FSETP.GEU.AND P4, PT, R14, R10, PT ;  /* 0x0000000a0e00720b */ /* 0x000fe40003f8e000 */
[----:B------:R-:W-:Y:S02]  /*0700*/  FSETP.NAN.AND P1, PT, R5, R5, PT ;  /* 0x000000050500720b */ /* 0x000fe40003f28000 */
[----:B------:R-:W-:Y:S02]  /*0710*/  @!P5 SEL R10, R10, R14, !P4 ;  /* 0x0000000e0a0ad207 */ /* 0x000fe40006000000 */
[----:B------:R-:W-:Y:S02]  /*0720*/  FSETP.GEU.AND P5, PT, R15, R11, PT ;  /* 0x0000000b0f00720b */ /* 0x000fe40003fae000 */
[----:B------:R-:W-:-:S02]  /*0730*/  SEL R26, R26, 0x3, P4 ;  /* 0x000000031a1a7807 */ /* 0x000fc40002000000 */
[----:B------:R-:W-:Y:S02]  /*0740*/  @!P6 SEL R11, R11, R15, !P5 ;  /* 0x0000000f0b0be207 */ /* 0x000fe40006800000 */
[----:B------:R-:W-:Y:S02]  /*0750*/  CS2R R14, SRZ ;  /* 0x00000000000e7805 */ /* 0x000fe4000001ff00 */
[----:B------:R-:W-:Y:S02]  /*0760*/  FSETP.NAN.AND P6, PT, R6, R6, PT ;  /* 0x000000060600720b */ /* 0x000fe40003fc8000 */
[----:B------:R-:W-:Y:S02]  /*0770*/  FSETP.GEU.AND P2, PT, R11, R7, PT ;  /* 0x000000070b00720b */ /* 0x000fe40003f4e000 */
[----:B------:R-:W-:Y:S01]  /*0780*/  FSETP.GEU.AND P4, PT, R9, R5, PT ;  /* 0x000000050900720b */ /* 0x000fe20003f8e000 */
[----:B------:R0:W3:Y:S01]  /*0790*/  @!P0 LDG.E.128 R12, desc[UR4][R18.64] ;  /* 0x00000004120c8981 */ /* 0x0000e2000c1e1d00 */
[----:B------:R-:W-:-:S02]  /*07a0*/  @!P3 SEL R7, R7, R11, !P2 ;  /* 0x0000000b0707b207 */ /* 0x000fc40005000000 */
[----:B------:R-:W-:-:S05]  /*07b0*/  FSETP.GEU.AND P3, PT, R10, R6, PT ;  /* 0x000000060a00720b */ /* 0x000fca0003f6e000 */
[----:B------:R-:W-:Y:S02]  /*07c0*/  @!P6 SEL R6, R6, R10, !P3 ;  /* 0x0000000a0606e207 */ /* 0x000fe40005800000 */
[-C--:B------:R-:W-:Y:S02]  /*07d0*/  FSETP.NAN.AND P6, PT, R4, R4.reuse, PT ;  /* 0x000000040400720b */ /* 0x080fe40003fc8000 */
[----:B------:R-:W-:Y:S02]  /*07e0*/  @!P1 SEL R5, R5, R9, !P4 ;  /* 0x0000000905059207 */ /* 0x000fe40006000000 */
[----:B------:R-:W-:Y:S01]  /*07f0*/  FSETP.GEU.AND P1, PT, R8, R4, PT ;  /* 0x000000040800720b */ /* 0x000fe20003f2e000 */
[----:B------:R-:W-:Y:S01]  /*0800*/  VIADD R17, R0, 0xec0 ;  /* 0x00000ec000117836 */ /* 0x000fe20000000000 */
[----:B------:R-:W-:-:S03]  /*0810*/  CS2R R10, SRZ ;  /* 0x00000000000a7805 */ /* 0x000fc6000001ff00 */
[----:B------:R-:W-:-:S04]  /*0820*/  IMAD.WIDE R16, R17, 0x4, R28 ;  /* 0x0000000411107825 */ /* 0x000fc800078e021c */
[----:B------:R-:W-:Y:S02]  /*0830*/  @!P6 SEL R4, R4, R8, !P1 ;  /* 0x000000080404e207 */ /* 0x000fe40004800000 */
[----:B------:R-:W-:-:S06]  /*0840*/  CS2R R8, SRZ ;  /* 0x0000000000087805 */ /* 0x000fcc000001ff00 */
[----:B------:R1:W4:Y:S01]  /*0850*/  @!P0 LDG.E.128 R8, desc[UR4][R16.64] ;  /* 0x0000000410088981 */ /* 0x000322000c1e1d00 */
[----:B0-----:R-:W-:-:S04]  /*0860*/  VIADD R19, R0, 0xf00 ;  /* 0x00000f0000137836 */ /* 0x001fc80000000000 */
[----:B------:R-:W-:Y:S01]  /*0870*/  IMAD.WIDE R28, R19, 0x4, R28 ;  /* 0x00000004131c7825 */ /* 0x000fe200078e021c */
[----:B------:R-:W-:Y:S02]  /*0880*/  CS2R R18, SRZ ;  /* 0x0000000000127805 */ /* 0x000fe4000001ff00 */
[----:B-1----:R-:W-:-:S06]  /*0890*/  CS2R R16, SRZ ;  /* 0x0000000000107805 */ /* 0x002fcc000001ff00 */
[----:B------:R-:W5:Y:S01]  /*08a0*/  @!P0 LDG.E.128 R16, desc[UR4][R28.64] ;  /* 0x000000041c108981 */ /* 0x000f62000c1e1d00 */
[----:B------:R-:W-:Y:S02]  /*08b0*/  SEL R2, R2, 0x3, P5 ;  /* 0x0000000302027807 */ /* 0x000fe40002800000 */
[----:B------:R-:W-:Y:S02]  /*08c0*/  SEL R26, R26, 0x4, P3 ;  /* 0x000000041a1a7807 */ /* 0x000fe40001800000 */
[----:B------:R-:W-:Y:S02]  /*08d0*/  SEL R2, R2, 0x4, P2 ;  /* 0x0000000402027807 */ /* 0x000fe40001000000 */
[----:B------:R-:W-:Y:S02]  /*08e0*/  SEL R25, R25, 0x4, P4 ;  /* 0x0000000419197807 */ /* 0x000fe40002000000 */
[----:B------:R-:W-:Y:S02]  /*08f0*/  SEL R24, R24, 0x4, P1 ;  /* 0x0000000418187807 */ /* 0x000fe40000800000 */
[----:B--2---:R-:W-:-:S02]  /*0900*/  FSETP.NAN.AND P6, PT, R20, R20, PT ;  /* 0x000000141400720b */ /* 0x004fc40003fc8000 */
[----:B------:R-:W-:Y:S02]  /*0910*/  FSETP.GEU.AND P5, PT, R4, R20, PT ;  /* 0x000000140400720b */ /* 0x000fe40003fae000 */
[-C--:B------:R-:W-:Y:S02]  /*0920*/  FSETP.NAN.AND P2, PT, R21, R21.reuse, PT ;  /* 0x000000151500720b */ /* 0x080fe40003f48000 */
[----:B------:R-:W-:Y:S02]  /*0930*/  FSETP.NAN.AND P3, PT, R22, R22, PT ;  /* 0x000000161600720b */ /* 0x000fe40003f68000 */
[----:B------:R-:W-:-:S05]  /*0940*/  FSETP.GEU.AND P4, PT, R5, R21, PT ;  /* 0x000000150500720b */ /* 0x000fca0003f8e000 */
[----:B------:R-:W-:Y:S02]  /*0950*/  @!P6 SEL R20, R20, R4, !P5 ;  /* 0x000000041414e207 */ /* 0x000fe40006800000 */
[----:B------:R-:W-:Y:S02]  /*0960*/  FSETP.NAN.AND P6, PT, R23, R23, PT ;  /* 0x000000171700720b */ /* 0x000fe40003fc8000 */
[----:B------:R-:W-:Y:S02]  /*0970*/  FSETP.GEU.AND P1, PT, R6, R22, PT ;  /* 0x000000160600720b */ /* 0x000fe40003f2e000 */
[----:B------:R-:W-:Y:S02]  /*0980*/  @!P2 SEL R21, R21, R5, !P4 ;  /* 0x000000051515a207 */ /* 0x000fe40006000000 */
[----:B------:R-:W-:Y:S01]  /*0990*/  @!P3 SEL R22, R22, R6, !P1 ;  /* 0x000000061616b207 */ /* 0x000fe20004800000 */
[----:B------:R-:W0:Y:S01]  /*09a0*/  LDC.64 R4, c[0x0][0x218] ;  /* 0x00008600ff047b82 */ /* 0x000e220000000a00 */
[----:B------:R-:W-:-:S02]  /*09b0*/  FSETP.GEU.AND P2, PT, R7, R23, PT ;  /* 0x000000170700720b */ /* 0x000fc40003f4e000 */
[----:B------:R-:W-:-:S03]  /*09c0*/  SEL R24, R24, 0x5, P5 ;  /* 0x0000000518187807 */ /* 0x000fc60002800000 */
[----:B------:R-:W-:Y:S02]  /*09d0*/  @!P6 SEL R23, R23, R7, !P2 ;  /* 0x000000071717e207 */ /* 0x000fe40005000000 */
[----:B------:R-:W-:Y:S02]  /*09e0*/  SEL R26, R26, 0x5, P1 ;  /* 0x000000051a1a7807 */ /* 0x000fe40000800000 */
[----:B------:R-:W-:Y:S02]  /*09f0*/  SEL R25, R25, 0x5, P4 ;  /* 0x0000000519197807 */ /* 0x000fe40002000000 */
[----:B------:R-:W-:Y:S02]  /*0a00*/  SEL R2, R2, 0x5, P2 ;  /* 0x0000000502027807 */ /* 0x000fe40001000000 */
[----:B---3--:R-:W-:Y:S02]  /*0a10*/  FSETP.NAN.AND P3, PT, R15, R15, PT ;  /* 0x0000000f0f00720b */ /* 0x008fe40003f68000 */
[----:B------:R-:W-:-:S02]  /*0a20*/  FSETP.NAN.AND P6, PT, R14, R14, PT ;  /* 0x0000000e0e00720b */ /* 0x000fc40003fc8000 */
[----:B------:R-:W-:Y:S02]  /*0a30*/  FSETP.NAN.AND P5, PT, R13, R13, PT ;  /* 0x0000000d0d00720b */ /* 0x000fe40003fa8000 */
[----:B------:R-:W-:Y:S02]  /*0a40*/  FSETP.GEU.AND P1, PT, R23, R15, PT ;  /* 0x0000000f1700720b */ /* 0x000fe40003f2e000 */
[----:B------:R-:W-:Y:S02]  /*0a50*/  FSETP.NAN.AND P4, PT, R12, R12, PT ;  /* 0x0000000c0c00720b */ /* 0x000fe40003f88000 */
[----:B------:R-:W-:-:S03]  /*0a60*/  FSETP.GEU.AND P2, PT, R22, R14, PT ;  /* 0x0000000e1600720b */ /* 0x000fc60003f4e000 */
[----:B------:R-:W-:Y:S02]  /*0a70*/  @!P3 SEL R15, R15, R23, !P1 ;  /* 0x000000170f0fb207 */ /* 0x000fe40004800000 */
[----:B------:R-:W-:Y:S02]  /*0a80*/  FSETP.GEU.AND P3, PT, R21, R13, PT ;  /* 0x0000000d1500720b */ /* 0x000fe40003f6e000 */
[----:B------:R-:W-:Y:S02]  /*0a90*/  @!P6 SEL R14, R14, R22, !P2 ;  /* 0x000000160e0ee207 */ /* 0x000fe40005000000 */
[----:B------:R-:W-:Y:S02]  /*0aa0*/  @!P5 SEL R13, R13, R21, !P3 ;  /* 0x000000150d0dd207 */ /* 0x000fe40005800000 */
[----:B------:R-:W-:-:S04]  /*0ab0*/  FSETP.GEU.AND P6, PT, R20, R12, PT ;  /* 0x0000000c1400720b */ /* 0x000fc80003fce000 */
[----:B------:R-:W-:Y:S02]  /*0ac0*/  @!P4 SEL R12, R12, R20, !P6 ;  /* 0x000000140c0cc207 */ /* 0x000fe40007000000 */
[-C--:B----4-:R-:W-:Y:S02]  /*0ad0*/  FSETP.NAN.AND P5, PT, R8, R8.reuse, PT ;  /* 0x000000080800720b */ /* 0x090fe40003fa8000 */
[----:B------:R-:W-:Y:S02]  /*0ae0*/  FSETP.NAN.AND P4, PT, R9, R9, PT ;  /* 0x000000090900720b */ /* 0x000fe40003f88000 */
[----:B------:R-:W-:Y:S02]  /*0af0*/  SEL R26, R26, 0x6, P2 ;  /* 0x000000061a1a7807 */ /* 0x000fe40001000000 */
[----:B------:R-:W-:Y:S02]  /*0b00*/  SEL R2, R2, 0x6, P1 ;  /* 0x0000000602027807 */ /* 0x000fe40000800000 */
[----:B------:R-:W-:-:S02]  /*0b10*/  FSETP.GEU.AND P2, PT, R12, R8, PT ;  /* 0x000000080c00720b */ /* 0x000fc40003f4e000 */
[----:B------:R-:W-:Y:S02]  /*0b20*/  FSETP.NAN.AND P1, PT, R10, R10, PT ;  /* 0x0000000a0a00720b */ /* 0x000fe40003f28000 */
[----:B------:R-:W-:Y:S02]  /*0b30*/  SEL R25, R25, 0x6, P3 ;  /* 0x0000000619197807 */ /* 0x000fe40001800000 */
[----:B------:R-:W-:Y:S02]  /*0b40*/  @!P5 SEL R8, R8, R12, !P2 ;  /* 0x0000000c0808d207 */ /* 0x000fe40005000000 */
[----:B------:R-:W-:Y:S02]  /*0b50*/  FSETP.GEU.AND P3, PT, R13, R9, PT ;  /* 0x000000090d00720b */ /* 0x000fe40003f6e000 */
[----:B------:R-:W-:Y:S02]  /*0b60*/  FSETP.NAN.AND P5, PT, R11, R11, PT ;  /* 0x0000000b0b00720b */ /* 0x000fe40003fa8000 */
[----:B------:R-:W-:-:S02]  /*0b70*/  @!P4 SEL R9, R9, R13, !P3 ;  /* 0x0000000d0909c207 */ /* 0x000fc40005800000 */
[----:B------:R-:W-:Y:S02]  /*0b80*/  FSETP.GEU.AND P4, PT, R14, R10, PT ;  /* 0x0000000a0e00720b */ /* 0x000fe40003f8e000 */
[----:B------:R-:W-:Y:S02]  /*0b90*/  SEL R24, R24, 0x6, P6 ;  /* 0x0000000618187807 */ /* 0x000fe40003000000 */
[----:B------:R-:W-:Y:S02]  /*0ba0*/  @!P1 SEL R10, R10, R14, !P4 ;  /* 0x0000000e0a0a9207 */ /* 0x000fe40006000000 */
[----:B------:R-:W-:Y:S02]  /*0bb0*/  FSETP.GEU.AND P6, PT, R15, R11, PT ;  /* 0x0000000b0f00720b */ /* 0x000fe40003fce000 */
[----:B-----5:R-:W-:Y:S02]  /*0bc0*/  FSETP.NAN.AND P1, PT, R19, R19, PT ;  /* 0x000000131300720b */ /* 0x020fe40003f28000 */
[----:B------:R-:W-:-:S02]  /*0bd0*/  @!P5 SEL R11, R11, R15, !P6 ;  /* 0x0000000f0b0bd207 */ /* 0x000fc40007000000 */
[----:B------:R-:W-:Y:S02]  /*0be0*/  FSETP.NAN.AND P5, PT, R18, R18, PT ;  /* 0x000000121200720b */ /* 0x000fe40003fa8000 */
[----:B------:R-:W-:Y:S02]  /*0bf0*/  SEL R25, R25, 0x7, P3 ;  /* 0x0000000719197807 */ /* 0x000fe40001800000 */
[----:B------:R-:W-:Y:S02]  /*0c00*/  SEL R26, R26, 0x7, P4 ;  /* 0x000000071a1a7807 */ /* 0x000fe40002000000 */
[----:B------:R-:W-:Y:S02]  /*0c10*/  FSETP.GEU.AND P3, PT, R11, R19, PT ;  /* 0x000000130b00720b */ /* 0x000fe40003f6e000 */
[----:B------:R-:W-:Y:S02]  /*0c20*/  FSETP.NAN.AND P4, PT, R17, R17, PT ;  /* 0x000000111100720b */ /* 0x000fe40003f88000 */
[----:B------:R-:W-:-:S02]  /*0c30*/  SEL R2, R2, 0x7, P6 ;  /* 0x0000000702027807 */ /* 0x000fc40003000000 */
[----:B------:R-:W-:Y:S02]  /*0c40*/  @!P1 SEL R19, R19, R11, !P3 ;  /* 0x0000000b13139207 */ /* 0x000fe40005800000 */
[----:B------:R-:W-:Y:S02]  /*0c50*/  FSETP.GEU.AND P6, PT, R10, R18, PT ;  /* 0x000000120a00720b */ /* 0x000fe40003fce000 */
[----:B------:R-:W-:Y:S02]  /*0c60*/  FSETP.NAN.AND P1, PT, R16, R16, PT ;  /* 0x000000101000720b */ /* 0x000fe40003f28000 */
[----:B------:R-:W-:Y:S02]  /*0c70*/  @!P5 SEL R18, R18, R10, !P6 ;  /* 0x0000000a1212d207 */ /* 0x000fe40007000000 */
[----:B------:R-:W-:Y:S02]  /*0c80*/  FSETP.GEU.AND P5, PT, R9, R17, PT ;  /* 0x000000110900720b */ /* 0x000fe40003fae000 */
[----:B------:R-:W-:-:S02]  /*0c90*/  SEL R24, R24, 0x7, P2 ;  /* 0x0000000718187807 */ /* 0x000fc40001000000 */
[----:B------:R-:W-:Y:S02]  /*0ca0*/  @!P4 SEL R17, R17, R9, !P5 ;  /* 0x000000091111c207 */ /* 0x000fe40006800000 */
[----:B------:R-:W-:Y:S02]  /*0cb0*/  FSETP.GEU.AND P4, PT, R8, R16, PT ;  /* 0x000000100800720b */ /* 0x000fe40003f8e000 */
[----:B------:R-:W-:Y:S02]  /*0cc0*/  SEL R2, R2, 0x8, P3 ;  /* 0x0000000802027807 */ /* 0x000fe40001800000 */
[----:B------:R-:W-:Y:S01]  /*0cd0*/  SEL R7, R26, 0x8, P6 ;  /* 0x000000081a077807 */ /* 0x000fe20003000000 */
[----:B0-----:R-:W-:Y:S01]  /*0ce0*/  IMAD.WIDE R4, R3, 0x4, R4 ;  /* 0x0000000403047825 */ /* 0x001fe200078e0204 */
[----:B------:R-:W-:Y:S02]  /*0cf0*/  @!P1 SEL R16, R16, R8, !P4 ;  /* 0x0000000810109207 */ /* 0x000fe40006000000 */
[----:B------:R-:W-:-:S02]  /*0d00*/  SEL R25, R25, 0x8, P5 ;  /* 0x0000000819197807 */ /* 0x000fc40002800000 */
[----:B------:R-:W-:Y:S02]  /*0d10*/  SEL R24, R24, 0x8, P4 ;  /* 0x0000000818187807 */ /* 0x000fe40002000000 */
[----:B------:R-:W-:Y:S02]  /*0d20*/  PRMT R7, R7, 0x3340, R2 ;  /* 0x0000334007077816 */ /* 0x000fe40000000002 */
[----:B------:R-:W-:Y:S01]  /*0d30*/  IADD3 R2, P1, R3, UR6, RZ ;  /* 0x0000000603027c10 */ /* 0x000fe2000ff3e0ff */
[----:B------:R0:W-:Y:S01]  /*0d40*/  @!P0 STG.E.128 desc[UR4][R4.64], R16 ;  /* 0x0000001004008986 */ /* 0x0001e2000c101d04 */
[----:B------:R-:W-:Y:S02]  /*0d50*/  PRMT R24, R24, 0x3340, R25 ;  /* 0x0000334018187816 */ /* 0x000fe40000000019 */
[----:B------:R-:W-:Y:S02]  /*0d60*/  LEA.HI.X.SX32 R3, R3, UR7, 0x1, P1 ;  /* 0x0000000703037c11 */ /* 0x000fe400088f0eff */
[----:B------:R-:W-:Y:S01]  /*0d70*/  PRMT R7, R24, 0x5410, R7 ;  /* 0x0000541018077816 */ /* 0x000fe20000000007 */
[----:B0-----:R-:W-:Y:S06]  /*0d80*/  @P0 EXIT ;  /* 0x000000000000094d */ /* 0x001fec0003800000 */
[----:B------:R-:W-:Y:S01]  /*0d90*/  STG.E desc[UR4][R2.64], R7 ;  /* 0x0000000702007986 */ /* 0x000fe2000c101904 */
[----:B------:R-:W-:Y:S05]  /*0da0*/  EXIT ;  /* 0x000000000000794d */ /* 0x000fea0003800000 */
.L_x_0:
[----:B------:R-:W-:-:S00]  /*0db0*/  BRA `(.L_x_0) ;  /* 0xfffffffc00fc7947 */ /* 0x000fc0000383ffff */
[----:B------:R-:W-:-:S00]  /*0dc0*/  NOP ;  /* 0x0000000000007918 */ /* 0x000fc00000000000 */
        /* <DEDUP_REMOVED lines=11> */
.L_x_1:


//--------------------- .nv.constant0.triton_poi_fused_max_pool2d_with_indices_9 --------------------------
	.section	.nv.constant0.triton_poi_fused_max_pool2d_with_indices_9,"a",@progbits
	.sectionflags	@""
	.align	4
.nv.constant0.triton_poi_fused_max_pool2d_with_indices_9:
	.zero		556
